	.headerflags	@"EF_CUDA_TEXMODE_UNIFIED EF_CUDA_64BIT_ADDRESS EF_CUDA_ACCELERATORS EF_CUDA_SM90 EF_CUDA_VIRTUAL_SM(EF_CUDA_SM90)"
	.elftype	@"ET_EXEC"


//--------------------- .nv.info                  --------------------------
	.section	.nv.info,"",@"SHT_CUDA_INFO"
	.align	4


	//----- nvinfo : EIATTR_REGCOUNT
	.align		4
        /*0000*/ 	.byte	0x04, 0x2f
        /*0002*/ 	.short	(.L_1 - .L_0)
	.align		4
.L_0:
        /*0004*/ 	.word	index@(triton_poi_fused_2)
        /*0008*/ 	.word	0x0000001d


	//----- nvinfo : EIATTR_MIN_STACK_SIZE
	.align		4
.L_1:
        /*000c*/ 	.byte	0x04, 0x12
        /*000e*/ 	.short	(.L_3 - .L_2)
	.align		4
.L_2:
        /*0010*/ 	.word	index@(triton_poi_fused_2)
        /*0014*/ 	.word	0x00000000


	//----- nvinfo : EIATTR_FRAME_SIZE
	.align		4
.L_3:
        /*0018*/ 	.byte	0x04, 0x11
        /*001a*/ 	.short	(.L_5 - .L_4)
	.align		4
.L_4:
        /*001c*/ 	.word	index@(triton_poi_fused_2)
        /*0020*/ 	.word	0x00000000


	//----- nvinfo : EIATTR_MIN_STACK_SIZE
	.align		4
.L_5:
        /*0024*/ 	.byte	0x04, 0x12
        /*0026*/ 	.short	(.L_7 - .L_6)
	.align		4
.L_6:
        /*0028*/ 	.word	index@(triton_poi_fused_2)
        /*002c*/ 	.word	0x00000000
.L_7:


//--------------------- .nv.info.triton_poi_fused_2 --------------------------
	.section	.nv.info.triton_poi_fused_2,"",@"SHT_CUDA_INFO"
	.sectionflags	@""
	.align	4


	//----- nvinfo : EIATTR_CUDA_API_VERSION
	.align		4
        /*0000*/ 	.byte	0x04, 0x37
        /*0002*/ 	.short	(.L_9 - .L_8)
.L_8:
        /*0004*/ 	.word	0x0000007c


	//----- nvinfo : EIATTR_KPARAM_INFO
	.align		4
.L_9:
        /*0008*/ 	.byte	0x04, 0x17
        /*000a*/ 	.short	(.L_11 - .L_10)
.L_10:
        /*000c*/ 	.word	0x00000000
        /*0010*/ 	.short	0x0003
        /*0012*/ 	.short	0x0014
        /*0014*/ 	.byte	0x00, 0xf0, 0x11, 0x00


	//----- nvinfo : EIATTR_KPARAM_INFO
	.align		4
.L_11:
        /*0018*/ 	.byte	0x04, 0x17
        /*001a*/ 	.short	(.L_13 - .L_12)
.L_12:
        /*001c*/ 	.word	0x00000000
        /*0020*/ 	.short	0x0002
        /*0022*/ 	.short	0x0010
        /*0024*/ 	.byte	0x00, 0xf0, 0x11, 0x00


	//----- nvinfo : EIATTR_KPARAM_INFO
	.align		4
.L_13:
        /*0028*/ 	.byte	0x04, 0x17
        /*002a*/ 	.short	(.L_15 - .L_14)
.L_14:
        /*002c*/ 	.word	0x00000000
        /*0030*/ 	.short	0x0001
        /*0032*/ 	.short	0x0008
        /*0034*/ 	.byte	0x00, 0xf4, 0x21, 0x00


	//----- nvinfo : EIATTR_KPARAM_INFO
	.align		4
.L_15:
        /*0038*/ 	.byte	0x04, 0x17
        /*003a*/ 	.short	(.L_17 - .L_16)
.L_16:
        /*003c*/ 	.word	0x00000000
        /*0040*/ 	.short	0x0000
        /*0042*/ 	.short	0x0000
        /*0044*/ 	.byte	0x00, 0xf4, 0x21, 0x00


	//----- nvinfo : EIATTR_SPARSE_MMA_MASK
	.align		4
.L_17:
        /*0048*/ 	.byte	0x03, 0x50
        /*004a*/ 	.short	0x0000


	//----- nvinfo : EIATTR_MAXREG_COUNT
	.align		4
        /*004c*/ 	.byte	0x03, 0x1b
        /*004e*/ 	.short	0x00ff


	//----- nvinfo : EIATTR_EXIT_INSTR_OFFSETS
	.align		4
        /*0050*/ 	.byte	0x04, 0x1c
        /*0052*/ 	.short	(.L_19 - .L_18)


	//   ....[0]....
.L_18:
        /*0054*/ 	.word	0x00000660


	//   ....[1]....
        /*0058*/ 	.word	0x000006b0


	//----- nvinfo : EIATTR_REQNTID
	.align		4
.L_19:
        /*005c*/ 	.byte	0x04, 0x10
        /*005e*/ 	.short	(.L_21 - .L_20)
.L_20:
        /*0060*/ 	.word	0x00000080
        /*0064*/ 	.word	0x00000001
        /*0068*/ 	.word	0x00000001


	//----- nvinfo : EIATTR_CBANK_PARAM_SIZE
	.align		4
.L_21:
        /*006c*/ 	.byte	0x03, 0x19
        /*006e*/ 	.short	0x0018


	//----- nvinfo : EIATTR_PARAM_CBANK
	.align		4
        /*0070*/ 	.byte	0x04, 0x0a
        /*0072*/ 	.short	(.L_23 - .L_22)
	.align		4
.L_22:
        /*0074*/ 	.word	index@(.nv.constant0.triton_poi_fused_2)
        /*0078*/ 	.short	0x0210
        /*007a*/ 	.short	0x0018


	//----- nvinfo : EIATTR_SW_WAR
	.align		4
.L_23:
        /*007c*/ 	.byte	0x04, 0x36
        /*007e*/ 	.short	(.L_25 - .L_24)
.L_24:
        /*0080*/ 	.word	0x00000008
.L_25:


//--------------------- .nv.callgraph             --------------------------
	.section	.nv.callgraph,"",@"SHT_CUDA_CALLGRAPH"
	.align	4
	.sectionentsize	8
	.align		4
        /*0000*/ 	.word	0x00000000
	.align		4
        /*0004*/ 	.word	0xffffffff
	.align		4
        /*0008*/ 	.word	0x00000000
	.align		4
        /*000c*/ 	.word	0xfffffffe
	.align		4
        /*0010*/ 	.word	0x00000000
	.align		4
        /*0014*/ 	.word	0xfffffffd
	.align		4
        /*0018*/ 	.word	0x00000000
	.align		4
        /*001c*/ 	.word	0xfffffffc


//--------------------- .text.triton_poi_fused_2  --------------------------
	.section	.text.triton_poi_fused_2,"ax",@progbits
	.sectionflags	@"SHF_BARRIERS=1"
	.align	128
        .global         triton_poi_fused_2
        .type           triton_poi_fused_2,@function
        .size           triton_poi_fused_2,(.L_x_1 - triton_poi_fused_2)
        .other          triton_poi_fused_2,@"STO_CUDA_ENTRY STV_DEFAULT"
triton_poi_fused_2:
.text.triton_poi_fused_2:
[----:B------:R-:W0:Y:S01]  /*0000*/  LDC R1, c[0x0][0x28] ;  /* 0x00000a00ff017b82 */ /* 0x000e220000000800 */
[----:B------:R-:W1:Y:S07]  /*0010*/  S2R R0, SR_TID.X ;  /* 0x0000000000007919 */ /* 0x000e6e0000002100 */
[----:B------:R-:W2:Y:S01]  /*0020*/  LDC.64 R14, c[0x0][0x210] ;  /* 0x00008400ff0e7b82 */ /* 0x000ea20000000a00 */
[----:B------:R-:W-:Y:S01]  /*0030*/  IMAD.MOV.U32 R18, RZ, RZ, RZ ;  /* 0x000000ffff127224 */ /* 0x000fe200078e00ff */
[----:B------:R-:W-:Y:S01]  /*0040*/  ULDC.64 UR6, c[0x0][0x208] ;  /* 0x0000820000067ab9 */ /* 0x000fe20000000a00 */
[----:B------:R-:W3:Y:S01]  /*0050*/  S2R R17, SR_CTAID.X ;  /* 0x0000000000117919 */ /* 0x000ee20000002500 */
[----:B------:R-:W4:Y:S01]  /*0060*/  S2R R16, SR_CTAID.Y ;  /* 0x0000000000107919 */ /* 0x000f220000002600 */
[----:B-1----:R-:W-:Y:S01]  /*0070*/  SHF.R.U32.HI R19, RZ, 0x3, R0 ;  /* 0x00000003ff137819 */ /* 0x002fe20000011600 */
[----:B---3--:R-:W-:-:S03]  /*0080*/  IMAD.SHL.U32 R17, R17, 0x8, RZ ;  /* 0x0000000811117824 */ /* 0x008fc600078e00ff */
[----:B------:R-:W-:Y:S01]  /*0090*/  SGXT.U32 R19, R19, 0x4 ;  /* 0x000000041313781a */ /* 0x000fe20000000000 */
[----:B----4-:R-:W-:Y:S01]  /*00a0*/  IMAD.SHL.U32 R16, R16, 0x80, RZ ;  /* 0x0000008010107824 */ /* 0x010fe200078e00ff */
[----:B------:R-:W-:-:S04]  /*00b0*/  LOP3.LUT R3, R17, 0x7, R0, 0xf8, !PT ;  /* 0x0000000711037812 */ /* 0x000fc800078ef800 */
[----:B------:R-:W-:Y:S02]  /*00c0*/  LOP3.LUT R2, R16, R19, RZ, 0xfc, !PT ;  /* 0x0000001310027212 */ /* 0x000fe400078efcff */
[----:B------:R-:W-:Y:S02]  /*00d0*/  ISETP.GE.AND P0, PT, R3, 0x7, PT ;  /* 0x000000070300780c */ /* 0x000fe40003f06270 */
[----:B------:R-:W-:Y:S01]  /*00e0*/  LOP3.LUT R4, R16, 0x10, R19, 0xfe, !PT ;  /* 0x0000001010047812 */ /* 0x000fe200078efe13 */
[C---:B------:R-:W-:Y:S01]  /*00f0*/  IMAD R5, R2.reuse, 0x7, R3 ;  /* 0x0000000702057824 */ /* 0x040fe200078e0203 */
[----:B------:R-:W-:Y:S02]  /*0100*/  ISETP.LT.AND P1, PT, R2, 0x300, !P0 ;  /* 0x000003000200780c */ /* 0x000fe40004721270 */
[----:B------:R-:W-:Y:S01]  /*0110*/  ISETP.LT.AND P2, PT, R4, 0x300, !P0 ;  /* 0x000003000400780c */ /* 0x000fe20004741270 */
[----:B------:R-:W-:Y:S01]  /*0120*/  VIADD R3, R5, 0x70 ;  /* 0x0000007005037836 */ /* 0x000fe20000000000 */
[----:B------:R-:W-:-:S02]  /*0130*/  LOP3.LUT R2, R16, 0x20, R19, 0xfe, !PT ;  /* 0x0000002010027812 */ /* 0x000fc400078efe13 */
[----:B------:R-:W-:Y:S02]  /*0140*/  LOP3.LUT R4, R16, 0x30, R19, 0xfe, !PT ;  /* 0x0000003010047812 */ /* 0x000fe400078efe13 */
[----:B------:R-:W-:Y:S02]  /*0150*/  LOP3.LUT R6, R16, 0x40, R19, 0xfe, !PT ;  /* 0x0000004010067812 */ /* 0x000fe400078efe13 */
[----:B------:R-:W-:Y:S01]  /*0160*/  ISETP.LT.AND P6, PT, R2, 0x300, !P0 ;  /* 0x000003000200780c */ /* 0x000fe200047c1270 */
[----:B--2---:R-:W-:Y:S01]  /*0170*/  IMAD.WIDE R2, R3, 0x4, R14 ;  /* 0x0000000403027825 */ /* 0x004fe200078e020e */
[----:B------:R-:W-:Y:S02]  /*0180*/  ISETP.LT.AND P5, PT, R4, 0x300, !P0 ;  /* 0x000003000400780c */ /* 0x000fe400047a1270 */
[----:B------:R-:W-:Y:S02]  /*0190*/  ISETP.LT.AND P4, PT, R6, 0x300, !P0 ;  /* 0x000003000600780c */ /* 0x000fe40004781270 */
[----:B------:R-:W-:Y:S01]  /*01a0*/  LOP3.LUT R4, R16, 0x50, R19, 0xfe, !PT ;  /* 0x0000005010047812 */ /* 0x000fe200078efe13 */
[----:B------:R1:W2:Y:S01]  /*01b0*/  @P2 LDG.E.EL R18, desc[UR6][R2.64] ;  /* 0x0000000602122981 */ /* 0x0002a2000c2e1900 */
[----:B------:R-:W-:-:S02]  /*01c0*/  LOP3.LUT R6, R16, 0x60, R19, 0xfe, !PT ;  /* 0x0000006010067812 */ /* 0x000fc400078efe13 */
[----:B------:R-:W-:Y:S02]  /*01d0*/  LOP3.LUT R7, R16, 0x70, R19, 0xfe, !PT ;  /* 0x0000007010077812 */ /* 0x000fe400078efe13 */
[----:B------:R-:W-:Y:S02]  /*01e0*/  ISETP.LT.AND P3, PT, R4, 0x300, !P0 ;  /* 0x000003000400780c */ /* 0x000fe40004761270 */
[----:B------:R-:W-:Y:S02]  /*01f0*/  ISETP.LT.AND P2, PT, R6, 0x300, !P0 ;  /* 0x000003000600780c */ /* 0x000fe40004741270 */
[----:B------:R-:W-:Y:S01]  /*0200*/  ISETP.LT.AND P0, PT, R7, 0x300, !P0 ;  /* 0x000003000700780c */ /* 0x000fe20004701270 */
[C---:B------:R-:W-:Y:S02]  /*0210*/  VIADD R7, R5.reuse, 0xe0 ;  /* 0x000000e005077836 */ /* 0x040fe40000000000 */
[C---:B------:R-:W-:Y:S02]  /*0220*/  VIADD R9, R5.reuse, 0x150 ;  /* 0x0000015005097836 */ /* 0x040fe40000000000 */
[----:B------:R-:W-:-:S02]  /*0230*/  VIADD R11, R5, 0x1c0 ;  /* 0x000001c0050b7836 */ /* 0x000fc40000000000 */
[C---:B------:R-:W-:Y:S02]  /*0240*/  VIADD R13, R5.reuse, 0x230 ;  /* 0x00000230050d7836 */ /* 0x040fe40000000000 */
[C---:B------:R-:W-:Y:S02]  /*0250*/  VIADD R23, R5.reuse, 0x2a0 ;  /* 0x000002a005177836 */ /* 0x040fe40000000000 */
[C---:B------:R-:W-:Y:S02]  /*0260*/  VIADD R25, R5.reuse, 0x310 ;  /* 0x0000031005197836 */ /* 0x040fe40000000000 */
[----:B-1----:R-:W-:-:S04]  /*0270*/  IMAD.WIDE R2, R5, 0x4, R14 ;  /* 0x0000000405027825 */ /* 0x002fc800078e020e */
[----:B------:R-:W-:-:S04]  /*0280*/  IMAD.WIDE R4, R7, 0x4, R14 ;  /* 0x0000000407047825 */ /* 0x000fc800078e020e */
[----:B------:R-:W-:-:S04]  /*0290*/  IMAD.WIDE R6, R9, 0x4, R14 ;  /* 0x0000000409067825 */ /* 0x000fc800078e020e */
[----:B------:R-:W-:Y:S01]  /*02a0*/  IMAD.WIDE R8, R11, 0x4, R14 ;  /* 0x000000040b087825 */ /* 0x000fe200078e020e */
[----:B------:R-:W-:-:S03]  /*02b0*/  CS2R R20, SRZ ;  /* 0x0000000000147805 */ /* 0x000fc6000001ff00 */
[----:B------:R-:W-:-:S03]  /*02c0*/  IMAD.WIDE R10, R13, 0x4, R14 ;  /* 0x000000040d0a7825 */ /* 0x000fc600078e020e */
[----:B------:R-:W3:Y:S01]  /*02d0*/  @P5 LDG.E.EL R20, desc[UR6][R6.64] ;  /* 0x0000000606145981 */ /* 0x000ee2000c2e1900 */
[----:B------:R-:W-:-:S03]  /*02e0*/  IMAD.WIDE R12, R23, 0x4, R14 ;  /* 0x00000004170c7825 */ /* 0x000fc600078e020e */
[----:B------:R-:W4:Y:S01]  /*02f0*/  @P4 LDG.E.EL R21, desc[UR6][R8.64] ;  /* 0x0000000608154981 */ /* 0x000f22000c2e1900 */
[----:B------:R-:W-:Y:S01]  /*0300*/  IMAD.WIDE R14, R25, 0x4, R14 ;  /* 0x00000004190e7825 */ /* 0x000fe200078e020e */
[----:B------:R-:W-:-:S03]  /*0310*/  CS2R R24, SRZ ;  /* 0x0000000000187805 */ /* 0x000fc6000001ff00 */
[----:B------:R-:W-:Y:S02]  /*0320*/  IMAD.MOV.U32 R22, RZ, RZ, RZ ;  /* 0x000000ffff167224 */ /* 0x000fe400078e00ff */
[----:B------:R-:W-:Y:S01]  /*0330*/  IMAD.MOV.U32 R23, RZ, RZ, RZ ;  /* 0x000000ffff177224 */ /* 0x000fe200078e00ff */
[----:B------:R-:W5:Y:S01]  /*0340*/  @P1 LDG.E.EL R25, desc[UR6][R2.64] ;  /* 0x0000000602191981 */ /* 0x000f62000c2e1900 */
[----:B------:R-:W-:-:S03]  /*0350*/  IMAD.MOV.U32 R26, RZ, RZ, RZ ;  /* 0x000000ffff1a7224 */ /* 0x000fc600078e00ff */
[----:B------:R1:W5:Y:S04]  /*0360*/  @P6 LDG.E.EL R22, desc[UR6][R4.64] ;  /* 0x0000000604166981 */ /* 0x000368000c2e1900 */
[----:B------:R1:W5:Y:S04]  /*0370*/  @P3 LDG.E.EL R23, desc[UR6][R10.64] ;  /* 0x000000060a173981 */ /* 0x000368000c2e1900 */
[----:B------:R1:W5:Y:S04]  /*0380*/  @P2 LDG.E.EL R26, desc[UR6][R12.64] ;  /* 0x000000060c1a2981 */ /* 0x000368000c2e1900 */
[----:B------:R-:W5:Y:S01]  /*0390*/  @P0 LDG.E.EL R24, desc[UR6][R14.64] ;  /* 0x000000060e180981 */ /* 0x000f62000c2e1900 */
[----:B01----:R-:W0:Y:S01]  /*03a0*/  S2R R5, SR_TID.X ;  /* 0x0000000000057919 */ /* 0x003e220000002100 */
[----:B------:R-:W1:Y:S01]  /*03b0*/  S2UR UR5, SR_CgaCtaId ;  /* 0x00000000000579c3 */ /* 0x000e620000008800 */
[----:B------:R-:W-:Y:S01]  /*03c0*/  UMOV UR4, 0x400 ;  /* 0x0000040000047882 */ /* 0x000fe20000000000 */
[----:B------:R-:W-:-:S02]  /*03d0*/  IMAD.SHL.U32 R9, R0, 0x4, RZ ;  /* 0x0000000400097824 */ /* 0x000fc400078e00ff */
[----:B0-----:R-:W-:-:S05]  /*03e0*/  IMAD.SHL.U32 R4, R5, 0x80, RZ ;  /* 0x0000008005047824 */ /* 0x001fca00078e00ff */
[----:B------:R-:W-:Y:S01]  /*03f0*/  LOP3.LUT R4, R4, 0x380, RZ, 0xc0, !PT ;  /* 0x0000038004047812 */ /* 0x000fe200078ec0ff */
[----:B-1----:R-:W-:-:S03]  /*0400*/  UPRMT UR4, UR5, 0x654, UR4 ;  /* 0x0000065405047896 */ /* 0x002fc60008000004 */
[----:B------:R-:W-:-:S04]  /*0410*/  LOP3.LUT R19, R4, R19, RZ, 0xfc, !PT ;  /* 0x0000001304137212 */ /* 0x000fc800078efcff */
[----:B------:R-:W-:-:S04]  /*0420*/  LEA.HI R19, R4, R19, RZ, 0x1b ;  /* 0x0000001304137211 */ /* 0x000fc800078fd8ff */
[----:B------:R-:W-:Y:S02]  /*0430*/  LEA R19, R19, UR4, 0x2 ;  /* 0x0000000413137c11 */ /* 0x000fe4000f8e10ff */
[----:B------:R-:W-:Y:S02]  /*0440*/  SHF.R.U32.HI R5, RZ, 0x3, R5 ;  /* 0x00000003ff057819 */ /* 0x000fe40000011605 */
[----:B------:R-:W-:Y:S02]  /*0450*/  LOP3.LUT R8, R9, 0x1fc, RZ, 0xc0, !PT ;  /* 0x000001fc09087812 */ /* 0x000fe400078ec0ff */
[----:B------:R-:W-:-:S05]  /*0460*/  LOP3.LUT R3, R5, 0xc, RZ, 0xc0, !PT ;  /* 0x0000000c05037812 */ /* 0x000fca00078ec0ff */
[----:B------:R-:W-:-:S05]  /*0470*/  IMAD.IADD R3, R8, 0x1, R3 ;  /* 0x0000000108037824 */ /* 0x000fca00078e0203 */
[----:B------:R-:W-:Y:S02]  /*0480*/  LEA R4, R3, UR4, 0x2 ;  /* 0x0000000403047c11 */ /* 0x000fe4000f8e10ff */
[----:B------:R-:W0:Y:S01]  /*0490*/  LDC.64 R2, c[0x0][0x218] ;  /* 0x00008600ff027b82 */ /* 0x000e220000000a00 */
[----:B------:R-:W-:Y:S02]  /*04a0*/  SHF.R.U32.HI R0, RZ, 0x5, R0 ;  /* 0x00000005ff007819 */ /* 0x000fe40000011600 */
[----:B------:R-:W-:Y:S02]  /*04b0*/  LOP3.LUT R9, R16, 0x7c, R9, 0xf8, !PT ;  /* 0x0000007c10097812 */ /* 0x000fe400078ef809 */
[----:B------:R-:W-:Y:S02]  /*04c0*/  SGXT.U32 R0, R0, 0x2 ;  /* 0x000000020000781a */ /* 0x000fe40000000000 */
[----:B------:R-:W-:Y:S02]  /*04d0*/  SHF.R.U32.HI R10, RZ, 0x2, R9 ;  /* 0x00000002ff0a7819 */ /* 0x000fe40000011609 */
[----:B------:R-:W-:-:S02]  /*04e0*/  LOP3.LUT R0, R17, R0, RZ, 0xfc, !PT ;  /* 0x0000000011007212 */ /* 0x000fc400078efcff */
[----:B------:R-:W-:Y:S01]  /*04f0*/  LOP3.LUT R12, R8, 0x200, RZ, 0xfc, !PT ;  /* 0x00000200080c7812 */ /* 0x000fe200078efcff */
[----:B------:R-:W-:Y:S01]  /*0500*/  IMAD R11, R10, 0x1c, RZ ;  /* 0x0000001c0a0b7824 */ /* 0x000fe200078e02ff */
[----:B------:R-:W-:Y:S02]  /*0510*/  ISETP.GE.AND P0, PT, R9, 0x300, PT ;  /* 0x000003000900780c */ /* 0x000fe40003f06270 */
[C---:B------:R-:W-:Y:S02]  /*0520*/  LOP3.LUT R10, R0.reuse, 0x4, RZ, 0xfc, !PT ;  /* 0x00000004000a7812 */ /* 0x040fe400078efcff */
[----:B------:R-:W-:Y:S02]  /*0530*/  SHF.R.U32.HI R12, RZ, 0x5, R12 ;  /* 0x00000005ff0c7819 */ /* 0x000fe4000001160c */
[----:B------:R-:W-:Y:S02]  /*0540*/  ISETP.LT.AND P1, PT, R0, 0x7, !P0 ;  /* 0x000000070000780c */ /* 0x000fe40004721270 */
[----:B------:R-:W-:-:S02]  /*0550*/  ISETP.LT.AND P0, PT, R10, 0x7, !P0 ;  /* 0x000000070a00780c */ /* 0x000fc40004701270 */
[----:B------:R-:W-:Y:S01]  /*0560*/  LOP3.LUT R13, R12, 0x1c, RZ, 0xc0, !PT ;  /* 0x0000001c0c0d7812 */ /* 0x000fe200078ec0ff */
[----:B------:R-:W-:-:S04]  /*0570*/  IMAD R9, R0, 0x4, R11 ;  /* 0x0000000400097824 */ /* 0x000fc800078e020b */
[----:B------:R-:W-:Y:S02]  /*0580*/  IMAD.IADD R13, R8, 0x1, R13 ;  /* 0x00000001080d7824 */ /* 0x000fe400078e020d */
[----:B0-----:R-:W-:-:S03]  /*0590*/  IMAD.WIDE R8, R9, 0x4, R2 ;  /* 0x0000000409087825 */ /* 0x001fc600078e0202 */
[----:B------:R-:W-:Y:S01]  /*05a0*/  LEA R13, R13, UR4, 0x2 ;  /* 0x000000040d0d7c11 */ /* 0x000fe2000f8e10ff */
[----:B--2---:R-:W-:Y:S04]  /*05b0*/  STS [R19+0x40], R18 ;  /* 0x0000401213007388 */ /* 0x004fe80000000800 */
[----:B---3--:R-:W-:Y:S04]  /*05c0*/  STS [R19+0xc0], R20 ;  /* 0x0000c01413007388 */ /* 0x008fe80000000800 */
[----:B----4-:R-:W-:Y:S04]  /*05d0*/  STS [R19+0x100], R21 ;  /* 0x0001001513007388 */ /* 0x010fe80000000800 */
[----:B-----5:R-:W-:Y:S04]  /*05e0*/  STS [R19], R25 ;  /* 0x0000001913007388 */ /* 0x020fe80000000800 */
[----:B------:R-:W-:Y:S04]  /*05f0*/  STS [R19+0x80], R22 ;  /* 0x0000801613007388 */ /* 0x000fe80000000800 */
[----:B------:R-:W-:Y:S04]  /*0600*/  STS [R19+0x140], R23 ;  /* 0x0001401713007388 */ /* 0x000fe80000000800 */
[----:B------:R-:W-:Y:S04]  /*0610*/  STS [R19+0x180], R26 ;  /* 0x0001801a13007388 */ /* 0x000fe80000000800 */
[----:B------:R-:W-:Y:S01]  /*0620*/  STS [R19+0x1c0], R24 ;  /* 0x0001c01813007388 */ /* 0x000fe20000000800 */
[----:B------:R-:W-:Y:S06]  /*0630*/  BAR.SYNC.DEFER_BLOCKING 0x0 ;  /* 0x0000000000007b1d */ /* 0x000fec0000010000 */
[----:B------:R-:W0:Y:S04]  /*0640*/  LDS.128 R4, [R4] ;  /* 0x0000000004047984 */ /* 0x000e280000000c00 */
[----:B0-----:R0:W-:Y:S02]  /*0650*/  @P1 STG.E.128 desc[UR6][R8.64], R4 ;  /* 0x0000000408001986 */ /* 0x0011e4000c101d06 */
[----:B0-----:R-:W-:Y:S05]  /*0660*/  @!P0 EXIT ;  /* 0x000000000000894d */ /* 0x001fea0003800000 */
[----:B------:R-:W0:Y:S01]  /*0670*/  LDS.128 R12, [R13+0x800] ;  /* 0x000800000d0c7984 */ /* 0x000e220000000c00 */
[----:B------:R-:W-:-:S04]  /*0680*/  IMAD R11, R10, 0x4, R11 ;  /* 0x000000040a0b7824 */ /* 0x000fc800078e020b */
[----:B------:R-:W-:-:S05]  /*0690*/  IMAD.WIDE R2, R11, 0x4, R2 ;  /* 0x000000040b027825 */ /* 0x000fca00078e0202 */
[----:B0-----:R-:W-:Y:S01]  /*06a0*/  STG.E.128 desc[UR6][R2.64], R12 ;  /* 0x0000000c02007986 */ /* 0x001fe2000c101d06 */
[----:B------:R-:W-:Y:S05]  /*06b0*/  EXIT ;  /* 0x000000000000794d */ /* 0x000fea0003800000 */
.L_x_0:
[----:B------:R-:W-:-:S00]  /*06c0*/  BRA `(.L_x_0) ;  /* 0xfffffffc00fc7947 */ /* 0x000fc0000383ffff */
[----:B------:R-:W-:-:S00]  /*06d0*/  NOP ;  /* 0x0000000000007918 */ /* 0x000fc00000000000 */
        /* <DEDUP_REMOVED lines=10> */
.L_x_1:


//--------------------- .nv.shared.triton_poi_fused_2 --------------------------
	.section	.nv.shared.triton_poi_fused_2,"aw",@nobits
	.sectionflags	@""
	.align	16
	.zero		1024


//--------------------- .nv.constant0.triton_poi_fused_2 --------------------------
	.section	.nv.constant0.triton_poi_fused_2,"a",@progbits
	.sectionflags	@""
	.align	4
.nv.constant0.triton_poi_fused_2:
	.zero		552
